//
// Generated by NVIDIA NVVM Compiler
//
// Compiler Build ID: CL-36424714
// Cuda compilation tools, release 13.0, V13.0.88
// Based on NVVM 20.0.0
//

.version 9.0
.target sm_100
.address_size 64

	// .globl	_Z6conv1dPiS_S_RKiS1_

.visible .entry _Z6conv1dPiS_S_RKiS1_(
	.param .u64 .ptr .align 1 _Z6conv1dPiS_S_RKiS1__param_0,
	.param .u64 .ptr .align 1 _Z6conv1dPiS_S_RKiS1__param_1,
	.param .u64 .ptr .align 1 _Z6conv1dPiS_S_RKiS1__param_2,
	.param .u64 .ptr .align 1 _Z6conv1dPiS_S_RKiS1__param_3,
	.param .u64 .ptr .align 1 _Z6conv1dPiS_S_RKiS1__param_4
)
{
	.reg .pred 	%p<16>;
	.reg .b32 	%r<82>;
	.reg .b64 	%rd<32>;

	ld.param.u64 	%rd11, [_Z6conv1dPiS_S_RKiS1__param_0];
	ld.param.u64 	%rd12, [_Z6conv1dPiS_S_RKiS1__param_1];
	ld.param.u64 	%rd10, [_Z6conv1dPiS_S_RKiS1__param_2];
	ld.param.u64 	%rd13, [_Z6conv1dPiS_S_RKiS1__param_3];
	ld.param.u64 	%rd14, [_Z6conv1dPiS_S_RKiS1__param_4];
	cvta.to.global.u64 	%rd1, %rd12;
	cvta.to.global.u64 	%rd2, %rd11;
	cvta.to.global.u64 	%rd3, %rd13;
	cvta.to.global.u64 	%rd15, %rd14;
	mov.u32 	%r39, %ctaid.x;
	mov.u32 	%r40, %ntid.x;
	mul.lo.s32 	%r1, %r39, %r40;
	mov.u32 	%r2, %tid.x;
	ld.global.u32 	%r3, [%rd15];
	shr.u32 	%r41, %r3, 31;
	add.s32 	%r42, %r3, %r41;
	shr.s32 	%r43, %r42, 1;
	neg.s32 	%r4, %r43;
	setp.lt.s32 	%p1, %r3, 1;
	mov.b32 	%r71, 0;
	@%p1 bra 	$L__BB0_22;
	and.b32  	%r5, %r3, 3;
	setp.lt.u32 	%p2, %r3, 4;
	mov.b32 	%r75, 0;
	mov.u32 	%r71, %r75;
	@%p2 bra 	$L__BB0_16;
	and.b32  	%r75, %r3, 2147483644;
	neg.s32 	%r68, %r75;
	add.s64 	%rd30, %rd1, 8;
	add.s32 	%r47, %r2, %r4;
	add.s32 	%r48, %r47, %r1;
	add.s32 	%r67, %r48, 3;
	mov.b32 	%r71, 0;
$L__BB0_3:
	add.s32 	%r12, %r67, -2;
	add.s32 	%r13, %r67, -3;
	setp.lt.s32 	%p3, %r13, 0;
	@%p3 bra 	$L__BB0_6;
	ld.global.u32 	%r49, [%rd3];
	setp.ge.s32 	%p4, %r13, %r49;
	@%p4 bra 	$L__BB0_6;
	mul.wide.u32 	%rd16, %r13, 4;
	add.s64 	%rd17, %rd2, %rd16;
	ld.global.u32 	%r50, [%rd17];
	ld.global.u32 	%r51, [%rd30+-8];
	mad.lo.s32 	%r71, %r51, %r50, %r71;
$L__BB0_6:
	setp.lt.s32 	%p5, %r12, 0;
	@%p5 bra 	$L__BB0_9;
	ld.global.u32 	%r52, [%rd3];
	setp.ge.s32 	%p6, %r12, %r52;
	@%p6 bra 	$L__BB0_9;
	mul.wide.u32 	%rd18, %r12, 4;
	add.s64 	%rd19, %rd2, %rd18;
	ld.global.u32 	%r53, [%rd19];
	ld.global.u32 	%r54, [%rd30+-4];
	mad.lo.s32 	%r71, %r54, %r53, %r71;
$L__BB0_9:
	add.s32 	%r18, %r12, 1;
	setp.lt.s32 	%p7, %r18, 0;
	@%p7 bra 	$L__BB0_12;
	ld.global.u32 	%r55, [%rd3];
	setp.ge.s32 	%p8, %r18, %r55;
	@%p8 bra 	$L__BB0_12;
	mul.wide.u32 	%rd20, %r18, 4;
	add.s64 	%rd21, %rd2, %rd20;
	ld.global.u32 	%r56, [%rd21];
	ld.global.u32 	%r57, [%rd30];
	mad.lo.s32 	%r71, %r57, %r56, %r71;
$L__BB0_12:
	setp.lt.s32 	%p9, %r67, 0;
	@%p9 bra 	$L__BB0_15;
	ld.global.u32 	%r58, [%rd3];
	setp.ge.s32 	%p10, %r67, %r58;
	@%p10 bra 	$L__BB0_15;
	mul.wide.u32 	%rd22, %r67, 4;
	add.s64 	%rd23, %rd2, %rd22;
	ld.global.u32 	%r59, [%rd23];
	ld.global.u32 	%r60, [%rd30+4];
	mad.lo.s32 	%r71, %r60, %r59, %r71;
$L__BB0_15:
	add.s32 	%r68, %r68, 4;
	add.s64 	%rd30, %rd30, 16;
	add.s32 	%r67, %r67, 4;
	setp.ne.s32 	%p11, %r68, 0;
	@%p11 bra 	$L__BB0_3;
$L__BB0_16:
	setp.eq.s32 	%p12, %r5, 0;
	@%p12 bra 	$L__BB0_22;
	mul.wide.u32 	%rd24, %r75, 4;
	add.s64 	%rd31, %rd1, %rd24;
	add.s32 	%r61, %r2, %r75;
	add.s32 	%r62, %r61, %r4;
	add.s32 	%r78, %r62, %r1;
	neg.s32 	%r77, %r5;
$L__BB0_18:
	.pragma "nounroll";
	setp.lt.s32 	%p13, %r78, 0;
	@%p13 bra 	$L__BB0_21;
	ld.global.u32 	%r63, [%rd3];
	setp.ge.s32 	%p14, %r78, %r63;
	@%p14 bra 	$L__BB0_21;
	mul.wide.u32 	%rd25, %r78, 4;
	add.s64 	%rd26, %rd2, %rd25;
	ld.global.u32 	%r64, [%rd26];
	ld.global.u32 	%r65, [%rd31];
	mad.lo.s32 	%r71, %r65, %r64, %r71;
$L__BB0_21:
	add.s64 	%rd31, %rd31, 4;
	add.s32 	%r78, %r78, 1;
	add.s32 	%r77, %r77, 1;
	setp.ne.s32 	%p15, %r77, 0;
	@%p15 bra 	$L__BB0_18;
$L__BB0_22:
	cvta.to.global.u64 	%rd27, %rd10;
	add.s32 	%r66, %r1, %r2;
	mul.wide.s32 	%rd28, %r66, 4;
	add.s64 	%rd29, %rd27, %rd28;
	st.global.u32 	[%rd29], %r71;
	ret;

}


// ===== COMPILED SASS (sm_100) =====

	.target	sm_100

	.elftype	@"ET_EXEC"


//--------------------- .note.nv.tkinfo           --------------------------
	.section	.note.nv.tkinfo,"",@"SHT_NOTE"
	.sectionflags	@"SHF_NOTE_NV_TKINFO"
	.tkinfo
        /*0018*/ 	.word	0x00000002
        /*0030*/ 	.string	""
        /*0030*/ 	.string	"ptxas"
        /*0030*/ 	.string	"Cuda compilation tools, release 13.0, V13.0.88"
        /*0030*/ 	.string	"Build cuda_13.0.r13.0/compiler.36424714_0"
        /*0030*/ 	.string	"-arch sm_100 -m 64 "



//--------------------- .note.nv.cuinfo           --------------------------
	.section	.note.nv.cuinfo,"",@"SHT_NOTE"
	.sectionflags	@"SHF_NOTE_NV_CUINFO"
        /*0018*/ 	.short	0x0002
        /*001a*/ 	.short	0x0064
        /*001c*/ 	.short	0x0082
	.zero		2


//--------------------- .nv.info                  --------------------------
	.section	.nv.info,"",@"SHT_CUDA_INFO"
	.align	4


	//----- nvinfo : EIATTR_REGCOUNT
	.align		4
        /*0000*/ 	.byte	0x04, 0x2f
        /*0002*/ 	.short	(.L_1 - .L_0)
	.align		4
.L_0:
        /*0004*/ 	.word	index@(_Z6conv1dPiS_S_RKiS1_)
        /*0008*/ 	.word	0x00000018


	//----- nvinfo : EIATTR_FRAME_SIZE
	.align		4
.L_1:
        /*000c*/ 	.byte	0x04, 0x11
        /*000e*/ 	.short	(.L_3 - .L_2)
	.align		4
.L_2:
        /*0010*/ 	.word	index@(_Z6conv1dPiS_S_RKiS1_)
        /*0014*/ 	.word	0x00000000


	//----- nvinfo : EIATTR_MIN_STACK_SIZE
	.align		4
.L_3:
        /*0018*/ 	.byte	0x04, 0x12
        /*001a*/ 	.short	(.L_5 - .L_4)
	.align		4
.L_4:
        /*001c*/ 	.word	index@(_Z6conv1dPiS_S_RKiS1_)
        /*0020*/ 	.word	0x00000000
.L_5:


//--------------------- .nv.compat                --------------------------
	.section	.nv.compat,"",@"SHT_CUDA_COMPAT_INFO"
	.align	4
        /*0000*/ 	.byte	0x02, 0x09, 0x00, 0x00, 0x02, 0x02, 0x01, 0x00, 0x02, 0x05, 0x05, 0x00, 0x03, 0x07, 0x01, 0x01
        /*0010*/ 	.byte	0x02, 0x03, 0x00, 0x00, 0x02, 0x06, 0x01, 0x00, 0x04, 0x0b, 0x08, 0x00, 0x09, 0x00, 0x00, 0x00
        /*0020*/ 	.byte	0x00, 0x00, 0x00, 0x00


//--------------------- .nv.info._Z6conv1dPiS_S_RKiS1_ --------------------------
	.section	.nv.info._Z6conv1dPiS_S_RKiS1_,"",@"SHT_CUDA_INFO"
	.sectionflags	@""
	.align	4


	//----- nvinfo : EIATTR_CUDA_API_VERSION
	.align		4
        /*0000*/ 	.byte	0x04, 0x37
        /*0002*/ 	.short	(.L_7 - .L_6)
.L_6:
        /*0004*/ 	.word	0x00000082


	//----- nvinfo : EIATTR_KPARAM_INFO
	.align		4
.L_7:
        /*0008*/ 	.byte	0x04, 0x17
        /*000a*/ 	.short	(.L_9 - .L_8)
.L_8:
        /*000c*/ 	.word	0x00000000
        /*0010*/ 	.short	0x0004
        /*0012*/ 	.short	0x0020
        /*0014*/ 	.byte	0x00, 0xf5, 0x21, 0x00


	//----- nvinfo : EIATTR_KPARAM_INFO
	.align		4
.L_9:
        /*0018*/ 	.byte	0x04, 0x17
        /*001a*/ 	.short	(.L_11 - .L_10)
.L_10:
        /*001c*/ 	.word	0x00000000
        /*0020*/ 	.short	0x0003
        /*0022*/ 	.short	0x0018
        /*0024*/ 	.byte	0x00, 0xf5, 0x21, 0x00


	//----- nvinfo : EIATTR_KPARAM_INFO
	.align		4
.L_11:
        /*0028*/ 	.byte	0x04, 0x17
        /*002a*/ 	.short	(.L_13 - .L_12)
.L_12:
        /*002c*/ 	.word	0x00000000
        /*0030*/ 	.short	0x0002
        /*0032*/ 	.short	0x0010
        /*0034*/ 	.byte	0x00, 0xf5, 0x21, 0x00


	//----- nvinfo : EIATTR_KPARAM_INFO
	.align		4
.L_13:
        /*0038*/ 	.byte	0x04, 0x17
        /*003a*/ 	.short	(.L_15 - .L_14)
.L_14:
        /*003c*/ 	.word	0x00000000
        /*0040*/ 	.short	0x0001
        /*0042*/ 	.short	0x0008
        /*0044*/ 	.byte	0x00, 0xf5, 0x21, 0x00


	//----- nvinfo : EIATTR_KPARAM_INFO
	.align		4
.L_15:
        /*0048*/ 	.byte	0x04, 0x17
        /*004a*/ 	.short	(.L_17 - .L_16)
.L_16:
        /*004c*/ 	.word	0x00000000
        /*0050*/ 	.short	0x0000
        /*0052*/ 	.short	0x0000
        /*0054*/ 	.byte	0x00, 0xf5, 0x21, 0x00


	//----- nvinfo : EIATTR_SPARSE_MMA_MASK
	.align		4
.L_17:
        /*0058*/ 	.byte	0x03, 0x50
        /*005a*/ 	.short	0x0000


	//----- nvinfo : EIATTR_MAXREG_COUNT
	.align		4
        /*005c*/ 	.byte	0x03, 0x1b
        /*005e*/ 	.short	0x00ff


	//----- nvinfo : EIATTR_MERCURY_ISA_VERSION
	.align		4
        /*0060*/ 	.byte	0x03, 0x5f
        /*0062*/ 	.short	0x0101


	//----- nvinfo : EIATTR_VRC_CTA_INIT_COUNT
	.align		4
        /*0064*/ 	.byte	0x02, 0x4a
	.zero		1
	.zero		1


	//----- nvinfo : EIATTR_EXIT_INSTR_OFFSETS
	.align		4
        /*0068*/ 	.byte	0x04, 0x1c
        /*006a*/ 	.short	(.L_19 - .L_18)


	//   ....[0]....
.L_18:
        /*006c*/ 	.word	0x00000780


	//----- nvinfo : EIATTR_CRS_STACK_SIZE
	.align		4
.L_19:
        /*0070*/ 	.byte	0x04, 0x1e
        /*0072*/ 	.short	(.L_21 - .L_20)
.L_20:
        /*0074*/ 	.word	0x00000000


	//----- nvinfo : EIATTR_CBANK_PARAM_SIZE
	.align		4
.L_21:
        /*0078*/ 	.byte	0x03, 0x19
        /*007a*/ 	.short	0x0028


	//----- nvinfo : EIATTR_PARAM_CBANK
	.align		4
        /*007c*/ 	.byte	0x04, 0x0a
        /*007e*/ 	.short	(.L_23 - .L_22)
	.align		4
.L_22:
        /*0080*/ 	.word	index@(.nv.constant0._Z6conv1dPiS_S_RKiS1_)
        /*0084*/ 	.short	0x0380
        /*0086*/ 	.short	0x0028


	//----- nvinfo : EIATTR_SW_WAR
	.align		4
.L_23:
        /*0088*/ 	.byte	0x04, 0x36
        /*008a*/ 	.short	(.L_25 - .L_24)
.L_24:
        /*008c*/ 	.word	0x00000008
.L_25:


//--------------------- .nv.callgraph             --------------------------
	.section	.nv.callgraph,"",@"SHT_CUDA_CALLGRAPH"
	.align	4
	.sectionentsize	8
	.align		4
        /*0000*/ 	.word	0x00000000
	.align		4
        /*0004*/ 	.word	0xffffffff
	.align		4
        /*0008*/ 	.word	0x00000000
	.align		4
        /*000c*/ 	.word	0xfffffffe
	.align		4
        /*0010*/ 	.word	0x00000000
	.align		4
        /*0014*/ 	.word	0xfffffffd
	.align		4
        /*0018*/ 	.word	0x00000000
	.align		4
        /*001c*/ 	.word	0xfffffffc


//--------------------- .text._Z6conv1dPiS_S_RKiS1_ --------------------------
	.section	.text._Z6conv1dPiS_S_RKiS1_,"ax",@progbits
	.align	128
        .global         _Z6conv1dPiS_S_RKiS1_
        .type           _Z6conv1dPiS_S_RKiS1_,@function
        .size           _Z6conv1dPiS_S_RKiS1_,(.L_x_15 - _Z6conv1dPiS_S_RKiS1_)
        .other          _Z6conv1dPiS_S_RKiS1_,@"STO_CUDA_ENTRY STV_DEFAULT"
_Z6conv1dPiS_S_RKiS1_:
.text._Z6conv1dPiS_S_RKiS1_:
[----:B------:R-:W-:Y:S08]  /*0000*/  LDC R1, c[0x0][0x37c] ;  /* 0x0000df00ff017b82 */ /* 0x000ff00000000800 */
[----:B------:R-:W0:Y:S01]  /*0010*/  LDC.64 R4, c[0x0][0x3a0] ;  /* 0x0000e800ff047b82 */ /* 0x000e220000000a00 */
[----:B------:R-:W0:Y:S02]  /*0020*/  LDCU.64 UR8, c[0x0][0x358] ;  /* 0x00006b00ff0877ac */ /* 0x000e240008000a00 */
[----:B0-----:R-:W2:Y:S05]  /*0030*/  LDG.E R6, desc[UR8][R4.64] ;  /* 0x0000000804067981 */ /* 0x001eaa000c1e1900 */
[----:B------:R-:W0:Y:S01]  /*0040*/  S2UR UR4, SR_CTAID.X ;  /* 0x00000000000479c3 */ /* 0x000e220000002500 */
[----:B------:R-:W0:Y:S01]  /*0050*/  LDCU UR5, c[0x0][0x360] ;  /* 0x00006c00ff0577ac */ /* 0x000e220008000800 */
[----:B------:R-:W-:Y:S01]  /*0060*/  IMAD.MOV.U32 R0, RZ, RZ, RZ ;  /* 0x000000ffff007224 */ /* 0x000fe200078e00ff */
[----:B------:R-:W1:Y:S01]  /*0070*/  S2R R2, SR_TID.X ;  /* 0x0000000000027919 */ /* 0x000e620000002100 */
[----:B0-----:R-:W-:Y:S01]  /*0080*/  UIMAD UR4, UR4, UR5, URZ ;  /* 0x00000005040472a4 */ /* 0x001fe2000f8e02ff */
[----:B--2---:R-:W-:-:S13]  /*0090*/  ISETP.GE.AND P0, PT, R6, 0x1, PT ;  /* 0x000000010600780c */ /* 0x004fda0003f06270 */
[----:B-1----:R-:W-:Y:S05]  /*00a0*/  @!P0 BRA `(.L_x_0) ;  /* 0x0000000400a48947 */ /* 0x002fea0003800000 */
[C---:B------:R-:W-:Y:S01]  /*00b0*/  ISETP.GE.U32.AND P0, PT, R6.reuse, 0x4, PT ;  /* 0x000000040600780c */ /* 0x040fe20003f06070 */
[----:B------:R-:W-:Y:S01]  /*00c0*/  IMAD.MOV.U32 R9, RZ, RZ, RZ ;  /* 0x000000ffff097224 */ /* 0x000fe200078e00ff */
[C---:B------:R-:W-:Y:S01]  /*00d0*/  LEA.HI R11, R6.reuse, R6, RZ, 0x1 ;  /* 0x00000006060b7211 */ /* 0x040fe200078f08ff */
[----:B------:R-:W-:Y:S01]  /*00e0*/  IMAD.MOV.U32 R0, RZ, RZ, RZ ;  /* 0x000000ffff007224 */ /* 0x000fe200078e00ff */
[----:B------:R-:W-:Y:S02]  /*00f0*/  LOP3.LUT R3, R6, 0x3, RZ, 0xc0, !PT ;  /* 0x0000000306037812 */ /* 0x000fe400078ec0ff */
[----:B------:R-:W-:-:S07]  /*0100*/  SHF.R.S32.HI R11, RZ, 0x1, R11 ;  /* 0x00000001ff0b7819 */ /* 0x000fce000001140b */
[----:B------:R-:W-:Y:S05]  /*0110*/  @!P0 BRA `(.L_x_1) ;  /* 0x0000000400108947 */ /* 0x000fea0003800000 */
[----:B------:R-:W0:Y:S01]  /*0120*/  LDCU.64 UR6, c[0x0][0x388] ;  /* 0x00007100ff0677ac */ /* 0x000e220008000a00 */
[----:B------:R-:W1:Y:S01]  /*0130*/  LDC.64 R4, c[0x0][0x380] ;  /* 0x0000e000ff047b82 */ /* 0x000e620000000a00 */
[----:B------:R-:W-:Y:S01]  /*0140*/  IADD3 R13, PT, PT, R2, UR4, -R11 ;  /* 0x00000004020d7c10 */ /* 0x000fe2000fffe80b */
[----:B------:R-:W-:Y:S01]  /*0150*/  HFMA2 R0, -RZ, RZ, 0, 0 ;  /* 0x00000000ff007431 */ /* 0x000fe200000001ff */
[----:B------:R-:W-:-:S03]  /*0160*/  LOP3.LUT R9, R6, 0x7ffffffc, RZ, 0xc0, !PT ;  /* 0x7ffffffc06097812 */ /* 0x000fc600078ec0ff */
[----:B------:R-:W-:Y:S02]  /*0170*/  VIADD R13, R13, 0x3 ;  /* 0x000000030d0d7836 */ /* 0x000fe40000000000 */
[----:B------:R-:W-:Y:S01]  /*0180*/  IMAD.MOV R8, RZ, RZ, -R9 ;  /* 0x000000ffff087224 */ /* 0x000fe200078e0a09 */
[----:B0-----:R-:W-:-:S04]  /*0190*/  UIADD3 UR5, UP0, UPT, UR6, 0x8, URZ ;  /* 0x0000000806057890 */ /* 0x001fc8000ff1e0ff */
[----:B------:R-:W-:Y:S02]  /*01a0*/  UIADD3.X UR6, UPT, UPT, URZ, UR7, URZ, UP0, !UPT ;  /* 0x00000007ff067290 */ /* 0x000fe400087fe4ff */
[----:B------:R-:W-:-:S04]  /*01b0*/  MOV R6, UR5 ;  /* 0x0000000500067c02 */ /* 0x000fc80008000f00 */
[----:B------:R-:W-:-:S07]  /*01c0*/  IMAD.U32 R7, RZ, RZ, UR6 ;  /* 0x00000006ff077e24 */ /* 0x000fce000f8e00ff */
.L_x_10:
[C---:B------:R-:W-:Y:S01]  /*01d0*/  IADD3 R21, PT, PT, R13.reuse, -0x3, RZ ;  /* 0xfffffffd0d157810 */ /* 0x040fe20007ffe0ff */
[----:B------:R-:W-:Y:S01]  /*01e0*/  VIADD R8, R8, 0x4 ;  /* 0x0000000408087836 */ /* 0x000fe20000000000 */
[----:B------:R-:W-:Y:S01]  /*01f0*/  BSSY.RECONVERGENT B0, `(.L_x_2) ;  /* 0x0000011000007945 */ /* 0x000fe20003800200 */
[----:B------:R-:W-:Y:S01]  /*0200*/  VIADD R19, R13, 0xfffffffe ;  /* 0xfffffffe0d137836 */ /* 0x000fe20000000000 */
[----:B------:R-:W-:Y:S01]  /*0210*/  ISETP.GE.AND P4, PT, R21, RZ, PT ;  /* 0x000000ff1500720c */ /* 0x000fe20003f86270 */
[C---:B------:R-:W-:Y:S01]  /*0220*/  VIADD R15, R13.reuse, 0xffffffff ;  /* 0xffffffff0d0f7836 */ /* 0x040fe20000000000 */
[----:B------:R-:W-:Y:S02]  /*0230*/  ISETP.GE.AND P0, PT, R13, RZ, PT ;  /* 0x000000ff0d00720c */ /* 0x000fe40003f06270 */
[----:B------:R-:W-:Y:S02]  /*0240*/  ISETP.NE.AND P1, PT, R8, RZ, PT ;  /* 0x000000ff0800720c */ /* 0x000fe40003f25270 */
[----:B------:R-:W-:-:S02]  /*0250*/  ISETP.GE.AND P2, PT, R19, RZ, PT ;  /* 0x000000ff1300720c */ /* 0x000fc40003f46270 */
[----:B------:R-:W-:-:S05]  /*0260*/  ISETP.GE.AND P3, PT, R15, RZ, PT ;  /* 0x000000ff0f00720c */ /* 0x000fca0003f66270 */
[----:B------:R-:W-:Y:S08]  /*0270*/  @!P4 BRA `(.L_x_3) ;  /* 0x000000000020c947 */ /* 0x000ff00003800000 */
[----:B------:R-:W0:Y:S02]  /*0280*/  LDC.64 R16, c[0x0][0x398] ;  /* 0x0000e600ff107b82 */ /* 0x000e240000000a00 */
[----:B0-----:R-:W2:Y:S02]  /*0290*/  LDG.E R16, desc[UR8][R16.64] ;  /* 0x0000000810107981 */ /* 0x001ea4000c1e1900 */
[----:B--2---:R-:W-:-:S13]  /*02a0*/  ISETP.GE.AND P4, PT, R21, R16, PT ;  /* 0x000000101500720c */ /* 0x004fda0003f86270 */
[----:B------:R-:W-:Y:S05]  /*02b0*/  @P4 BRA `(.L_x_3) ;  /* 0x0000000000104947 */ /* 0x000fea0003800000 */
[----:B-1----:R-:W-:Y:S01]  /*02c0*/  IMAD.WIDE.U32 R16, R21, 0x4, R4 ;  /* 0x0000000415107825 */ /* 0x002fe200078e0004 */
[----:B------:R-:W2:Y:S05]  /*02d0*/  LDG.E R10, desc[UR8][R6.64+-0x8] ;  /* 0xfffff808060a7981 */ /* 0x000eaa000c1e1900 */
[----:B------:R-:W2:Y:S02]  /*02e0*/  LDG.E R17, desc[UR8][R16.64] ;  /* 0x0000000810117981 */ /* 0x000ea4000c1e1900 */
[----:B--2---:R-:W-:-:S07]  /*02f0*/  IMAD R0, R17, R10, R0 ;  /* 0x0000000a11007224 */ /* 0x004fce00078e0200 */
.L_x_3:
[----:B------:R-:W-:Y:S05]  /*0300*/  BSYNC.RECONVERGENT B0 ;  /* 0x0000000000007941 */ /* 0x000fea0003800200 */
.L_x_2:
[----:B------:R-:W-:Y:S04]  /*0310*/  BSSY.RECONVERGENT B0, `(.L_x_4) ;  /* 0x000000a000007945 */ /* 0x000fe80003800200 */
[----:B------:R-:W-:Y:S05]  /*0320*/  @!P2 BRA `(.L_x_5) ;  /* 0x000000000020a947 */ /* 0x000fea0003800000 */
        /* <DEDUP_REMOVED lines=8> */
.L_x_5:
[----:B------:R-:W-:Y:S05]  /*03b0*/  BSYNC.RECONVERGENT B0 ;  /* 0x0000000000007941 */ /* 0x000fea0003800200 */
.L_x_4:
        /* <DEDUP_REMOVED lines=10> */
.L_x_7:
[----:B------:R-:W-:Y:S05]  /*0460*/  BSYNC.RECONVERGENT B0 ;  /* 0x0000000000007941 */ /* 0x000fea0003800200 */
.L_x_6:
        /* <DEDUP_REMOVED lines=10> */
.L_x_9:
[----:B------:R-:W-:Y:S05]  /*0510*/  BSYNC.RECONVERGENT B0 ;  /* 0x0000000000007941 */ /* 0x000fea0003800200 */
.L_x_8:
[----:B------:R-:W-:Y:S02]  /*0520*/  IADD3 R6, P0, PT, R6, 0x10, RZ ;  /* 0x0000001006067810 */ /* 0x000fe40007f1e0ff */
[----:B------:R-:W-:-:S03]  /*0530*/  IADD3 R13, PT, PT, R13, 0x4, RZ ;  /* 0x000000040d0d7810 */ /* 0x000fc60007ffe0ff */
[----:B------:R-:W-:Y:S01]  /*0540*/  IMAD.X R7, RZ, RZ, R7, P0 ;  /* 0x000000ffff077224 */ /* 0x000fe200000e0607 */
[----:B------:R-:W-:Y:S07]  /*0550*/  @P1 BRA `(.L_x_10) ;  /* 0xfffffffc001c1947 */ /* 0x000fee000383ffff */
.L_x_1:
[----:B------:R-:W-:-:S13]  /*0560*/  ISETP.NE.AND P0, PT, R3, RZ, PT ;  /* 0x000000ff0300720c */ /* 0x000fda0003f05270 */
[----:B------:R-:W-:Y:S05]  /*0570*/  @!P0 BRA `(.L_x_0) ;  /* 0x0000000000708947 */ /* 0x000fea0003800000 */
[----:B------:R-:W0:Y:S01]  /*0580*/  LDC.64 R6, c[0x0][0x388] ;  /* 0x0000e200ff067b82 */ /* 0x000e220000000a00 */
[----:B------:R-:W-:-:S07]  /*0590*/  IMAD.MOV R10, RZ, RZ, -R3 ;  /* 0x000000ffff0a7224 */ /* 0x000fce00078e0a03 */
[----:B-1----:R-:W1:Y:S01]  /*05a0*/  LDC.64 R4, c[0x0][0x380] ;  /* 0x0000e000ff047b82 */ /* 0x002e620000000a00 */
[----:B0-----:R-:W-:Y:S01]  /*05b0*/  IMAD.WIDE.U32 R6, R9, 0x4, R6 ;  /* 0x0000000409067825 */ /* 0x001fe200078e0006 */
[----:B------:R-:W-:-:S03]  /*05c0*/  IADD3 R9, PT, PT, -R11, R2, R9 ;  /* 0x000000020b097210 */ /* 0x000fc60007ffe109 */
[----:B------:R-:W-:Y:S01]  /*05d0*/  IMAD.MOV.U32 R11, RZ, RZ, R6 ;  /* 0x000000ffff0b7224 */ /* 0x000fe200078e0006 */
[----:B------:R-:W-:Y:S01]  /*05e0*/  MOV R12, R7 ;  /* 0x00000007000c7202 */ /* 0x000fe20000000f00 */
[----:B------:R-:W-:-:S07]  /*05f0*/  VIADD R3, R9, UR4 ;  /* 0x0000000409037c36 */ /* 0x000fce0008000000 */
.L_x_13:
[----:B------:R-:W-:Y:S01]  /*0600*/  ISETP.GE.AND P0, PT, R3, RZ, PT ;  /* 0x000000ff0300720c */ /* 0x000fe20003f06270 */
[----:B------:R-:W-:Y:S01]  /*0610*/  BSSY.RECONVERGENT B0, `(.L_x_11) ;  /* 0x000000e000007945 */ /* 0x000fe20003800200 */
[----:B------:R-:W-:-:S04]  /*0620*/  IADD3 R10, PT, PT, R10, 0x1, RZ ;  /* 0x000000010a0a7810 */ /* 0x000fc80007ffe0ff */
[----:B------:R-:W-:-:S07]  /*0630*/  ISETP.NE.AND P1, PT, R10, RZ, PT ;  /* 0x000000ff0a00720c */ /* 0x000fce0003f25270 */
[----:B------:R-:W-:Y:S06]  /*0640*/  @!P0 BRA `(.L_x_12) ;  /* 0x0000000000288947 */ /* 0x000fec0003800000 */
[----:B------:R-:W0:Y:S02]  /*0650*/  LDC.64 R6, c[0x0][0x398] ;  /* 0x0000e600ff067b82 */ /* 0x000e240000000a00 */
[----:B0-----:R-:W2:Y:S02]  /*0660*/  LDG.E R6, desc[UR8][R6.64] ;  /* 0x0000000806067981 */ /* 0x001ea4000c1e1900 */
[----:B--2---:R-:W-:-:S13]  /*0670*/  ISETP.GE.AND P0, PT, R3, R6, PT ;  /* 0x000000060300720c */ /* 0x004fda0003f06270 */
[----:B------:R-:W-:Y:S05]  /*0680*/  @P0 BRA `(.L_x_12) ;  /* 0x0000000000180947 */ /* 0x000fea0003800000 */
[----:B-1----:R-:W-:-:S04]  /*0690*/  IMAD.WIDE.U32 R6, R3, 0x4, R4 ;  /* 0x0000000403067825 */ /* 0x002fc800078e0004 */
[----:B------:R-:W-:Y:S02]  /*06a0*/  IMAD.MOV.U32 R8, RZ, RZ, R11 ;  /* 0x000000ffff087224 */ /* 0x000fe400078e000b */
[----:B------:R-:W-:Y:S01]  /*06b0*/  IMAD.MOV.U32 R9, RZ, RZ, R12 ;  /* 0x000000ffff097224 */ /* 0x000fe200078e000c */
[----:B------:R-:W2:Y:S04]  /*06c0*/  LDG.E R7, desc[UR8][R6.64] ;  /* 0x0000000806077981 */ /* 0x000ea8000c1e1900 */
[----:B------:R-:W2:Y:S02]  /*06d0*/  LDG.E R8, desc[UR8][R8.64] ;  /* 0x0000000808087981 */ /* 0x000ea4000c1e1900 */
[----:B--2---:R-:W-:-:S07]  /*06e0*/  IMAD R0, R7, R8, R0 ;  /* 0x0000000807007224 */ /* 0x004fce00078e0200 */
.L_x_12:
[----:B------:R-:W-:Y:S05]  /*06f0*/  BSYNC.RECONVERGENT B0 ;  /* 0x0000000000007941 */ /* 0x000fea0003800200 */
.L_x_11:
[----:B------:R-:W-:Y:S02]  /*0700*/  IADD3 R11, P0, PT, R11, 0x4, RZ ;  /* 0x000000040b0b7810 */ /* 0x000fe40007f1e0ff */
[----:B------:R-:W-:-:S03]  /*0710*/  IADD3 R3, PT, PT, R3, 0x1, RZ ;  /* 0x0000000103037810 */ /* 0x000fc60007ffe0ff */
[----:B------:R-:W-:Y:S01]  /*0720*/  IMAD.X R12, RZ, RZ, R12, P0 ;  /* 0x000000ffff0c7224 */ /* 0x000fe200000e060c */
[----:B------:R-:W-:Y:S07]  /*0730*/  @P1 BRA `(.L_x_13) ;  /* 0xfffffffc00b01947 */ /* 0x000fee000383ffff */
.L_x_0:
[----:B-1----:R-:W0:Y:S01]  /*0740*/  LDC.64 R4, c[0x0][0x390] ;  /* 0x0000e400ff047b82 */ /* 0x002e220000000a00 */
[----:B------:R-:W-:-:S05]  /*0750*/  IADD3 R3, PT, PT, R2, UR4, RZ ;  /* 0x0000000402037c10 */ /* 0x000fca000fffe0ff */
[----:B0-----:R-:W-:-:S05]  /*0760*/  IMAD.WIDE R2, R3, 0x4, R4 ;  /* 0x0000000403027825 */ /* 0x001fca00078e0204 */
[----:B------:R-:W-:Y:S01]  /*0770*/  STG.E desc[UR8][R2.64], R0 ;  /* 0x0000000002007986 */ /* 0x000fe2000c101908 */
[----:B------:R-:W-:Y:S05]  /*0780*/  EXIT ;  /* 0x000000000000794d */ /* 0x000fea0003800000 */
.L_x_14:
[----:B------:R-:W-:-:S00]  /*0790*/  BRA `(.L_x_14) ;  /* 0xfffffffc00fc7947 */ /* 0x000fc0000383ffff */
[----:B------:R-:W-:-:S00]  /*07a0*/  NOP ;  /* 0x0000000000007918 */ /* 0x000fc00000000000 */
        /* <DEDUP_REMOVED lines=13> */
.L_x_15:


//--------------------- .nv.shared.reserved.0     --------------------------
	.section	.nv.shared.reserved.0,"aw",@nobits
	.weak		__nv_reservedSMEM_offset_0_alias
	.size		__nv_reservedSMEM_offset_0_alias, 0, 64
	.other		__nv_reservedSMEM_offset_0_alias,@"STO_CUDA_RESERVED_SHARED STV_DEFAULT"
__nv_reservedSMEM_offset_0_alias:
	.zero		0
	.zero		64


//--------------------- .nv.constant0._Z6conv1dPiS_S_RKiS1_ --------------------------
	.section	.nv.constant0._Z6conv1dPiS_S_RKiS1_,"a",@progbits
	.sectionflags	@""
	.align	4
.nv.constant0._Z6conv1dPiS_S_RKiS1_:
	.zero		936


//--------------------- SYMBOLS --------------------------

	.type		.nv.reservedSmem.offset0,@object
	.size		.nv.reservedSmem.offset0,0x4
